//
// Generated by NVIDIA NVVM Compiler
//
// Compiler Build ID: CL-36424714
// Cuda compilation tools, release 13.0, V13.0.88
// Based on NVVM 20.0.0
//

.version 9.0
.target sm_100
.address_size 64

	// .globl	_Z10reduce_sumPfS_
.extern .shared .align 16 .b8 sdata[];

.visible .entry _Z10reduce_sumPfS_(
	.param .u64 .ptr .align 1 _Z10reduce_sumPfS__param_0,
	.param .u64 .ptr .align 1 _Z10reduce_sumPfS__param_1
)
{
	.reg .pred 	%p<5>;
	.reg .b32 	%r<11>;
	.reg .b32 	%f<6>;
	.reg .b64 	%rd<7>;

	ld.param.u64 	%rd2, [_Z10reduce_sumPfS__param_0];
	ld.param.u64 	%rd1, [_Z10reduce_sumPfS__param_1];
	cvta.to.global.u64 	%rd3, %rd2;
	mov.u32 	%r1, %tid.x;
	mul.wide.u32 	%rd4, %r1, 4;
	add.s64 	%rd5, %rd3, %rd4;
	ld.global.f32 	%f1, [%rd5];
	shl.b32 	%r6, %r1, 2;
	mov.u32 	%r7, sdata;
	add.s32 	%r2, %r7, %r6;
	st.shared.f32 	[%r2], %f1;
	bar.sync 	0;
	mov.u32 	%r10, %ntid.x;
	setp.lt.u32 	%p1, %r10, 2;
	@%p1 bra 	$L__BB0_4;
$L__BB0_1:
	shr.u32 	%r5, %r10, 1;
	setp.ge.u32 	%p2, %r1, %r5;
	@%p2 bra 	$L__BB0_3;
	shl.b32 	%r8, %r5, 2;
	add.s32 	%r9, %r2, %r8;
	ld.shared.f32 	%f2, [%r9];
	ld.shared.f32 	%f3, [%r2];
	add.f32 	%f4, %f2, %f3;
	st.shared.f32 	[%r2], %f4;
$L__BB0_3:
	bar.sync 	0;
	setp.gt.u32 	%p3, %r10, 3;
	mov.u32 	%r10, %r5;
	@%p3 bra 	$L__BB0_1;
$L__BB0_4:
	setp.ne.s32 	%p4, %r1, 0;
	@%p4 bra 	$L__BB0_6;
	ld.shared.f32 	%f5, [sdata];
	cvta.to.global.u64 	%rd6, %rd1;
	st.global.f32 	[%rd6], %f5;
$L__BB0_6:
	ret;

}


// ===== COMPILED SASS (sm_100) =====

	.target	sm_100

	.elftype	@"ET_EXEC"


//--------------------- .note.nv.tkinfo           --------------------------
	.section	.note.nv.tkinfo,"",@"SHT_NOTE"
	.sectionflags	@"SHF_NOTE_NV_TKINFO"
	.tkinfo
        /*0018*/ 	.word	0x00000002
        /*0030*/ 	.string	""
        /*0030*/ 	.string	"ptxas"
        /*0030*/ 	.string	"Cuda compilation tools, release 13.0, V13.0.88"
        /*0030*/ 	.string	"Build cuda_13.0.r13.0/compiler.36424714_0"
        /*0030*/ 	.string	"-arch sm_100 -m 64 "



//--------------------- .note.nv.cuinfo           --------------------------
	.section	.note.nv.cuinfo,"",@"SHT_NOTE"
	.sectionflags	@"SHF_NOTE_NV_CUINFO"
        /*0018*/ 	.short	0x0002
        /*001a*/ 	.short	0x0064
        /*001c*/ 	.short	0x0082
	.zero		2


//--------------------- .nv.info                  --------------------------
	.section	.nv.info,"",@"SHT_CUDA_INFO"
	.align	4


	//----- nvinfo : EIATTR_REGCOUNT
	.align		4
        /*0000*/ 	.byte	0x04, 0x2f
        /*0002*/ 	.short	(.L_1 - .L_0)
	.align		4
.L_0:
        /*0004*/ 	.word	index@(_Z10reduce_sumPfS_)
        /*0008*/ 	.word	0x0000000a


	//----- nvinfo : EIATTR_FRAME_SIZE
	.align		4
.L_1:
        /*000c*/ 	.byte	0x04, 0x11
        /*000e*/ 	.short	(.L_3 - .L_2)
	.align		4
.L_2:
        /*0010*/ 	.word	index@(_Z10reduce_sumPfS_)
        /*0014*/ 	.word	0x00000000


	//----- nvinfo : EIATTR_MIN_STACK_SIZE
	.align		4
.L_3:
        /*0018*/ 	.byte	0x04, 0x12
        /*001a*/ 	.short	(.L_5 - .L_4)
	.align		4
.L_4:
        /*001c*/ 	.word	index@(_Z10reduce_sumPfS_)
        /*0020*/ 	.word	0x00000000
.L_5:


//--------------------- .nv.compat                --------------------------
	.section	.nv.compat,"",@"SHT_CUDA_COMPAT_INFO"
	.align	4
        /*0000*/ 	.byte	0x02, 0x09, 0x00, 0x00, 0x02, 0x02, 0x01, 0x00, 0x02, 0x05, 0x05, 0x00, 0x03, 0x07, 0x01, 0x01
        /*0010*/ 	.byte	0x02, 0x03, 0x00, 0x00, 0x02, 0x06, 0x01, 0x00, 0x04, 0x0b, 0x08, 0x00, 0x09, 0x00, 0x00, 0x00
        /*0020*/ 	.byte	0x00, 0x00, 0x00, 0x00


//--------------------- .nv.info._Z10reduce_sumPfS_ --------------------------
	.section	.nv.info._Z10reduce_sumPfS_,"",@"SHT_CUDA_INFO"
	.sectionflags	@""
	.align	4


	//----- nvinfo : EIATTR_CUDA_API_VERSION
	.align		4
        /*0000*/ 	.byte	0x04, 0x37
        /*0002*/ 	.short	(.L_7 - .L_6)
.L_6:
        /*0004*/ 	.word	0x00000082


	//----- nvinfo : EIATTR_KPARAM_INFO
	.align		4
.L_7:
        /*0008*/ 	.byte	0x04, 0x17
        /*000a*/ 	.short	(.L_9 - .L_8)
.L_8:
        /*000c*/ 	.word	0x00000000
        /*0010*/ 	.short	0x0001
        /*0012*/ 	.short	0x0008
        /*0014*/ 	.byte	0x00, 0xf5, 0x21, 0x00


	//----- nvinfo : EIATTR_KPARAM_INFO
	.align		4
.L_9:
        /*0018*/ 	.byte	0x04, 0x17
        /*001a*/ 	.short	(.L_11 - .L_10)
.L_10:
        /*001c*/ 	.word	0x00000000
        /*0020*/ 	.short	0x0000
        /*0022*/ 	.short	0x0000
        /*0024*/ 	.byte	0x00, 0xf5, 0x21, 0x00


	//----- nvinfo : EIATTR_SPARSE_MMA_MASK
	.align		4
.L_11:
        /*0028*/ 	.byte	0x03, 0x50
        /*002a*/ 	.short	0x0000


	//----- nvinfo : EIATTR_MAXREG_COUNT
	.align		4
        /*002c*/ 	.byte	0x03, 0x1b
        /*002e*/ 	.short	0x00ff


	//----- nvinfo : EIATTR_NUM_BARRIERS
	.align		4
        /*0030*/ 	.byte	0x02, 0x4c
        /*0032*/ 	.byte	0x01
	.zero		1


	//----- nvinfo : EIATTR_MERCURY_ISA_VERSION
	.align		4
        /*0034*/ 	.byte	0x03, 0x5f
        /*0036*/ 	.short	0x0101


	//----- nvinfo : EIATTR_VRC_CTA_INIT_COUNT
	.align		4
        /*0038*/ 	.byte	0x02, 0x4a
	.zero		1
	.zero		1


	//----- nvinfo : EIATTR_EXIT_INSTR_OFFSETS
	.align		4
        /*003c*/ 	.byte	0x04, 0x1c
        /*003e*/ 	.short	(.L_13 - .L_12)


	//   ....[0]....
.L_12:
        /*0040*/ 	.word	0x000001c0


	//   ....[1]....
        /*0044*/ 	.word	0x00000230


	//----- nvinfo : EIATTR_CBANK_PARAM_SIZE
	.align		4
.L_13:
        /*0048*/ 	.byte	0x03, 0x19
        /*004a*/ 	.short	0x0010


	//----- nvinfo : EIATTR_PARAM_CBANK
	.align		4
        /*004c*/ 	.byte	0x04, 0x0a
        /*004e*/ 	.short	(.L_15 - .L_14)
	.align		4
.L_14:
        /*0050*/ 	.word	index@(.nv.constant0._Z10reduce_sumPfS_)
        /*0054*/ 	.short	0x0380
        /*0056*/ 	.short	0x0010


	//----- nvinfo : EIATTR_SW_WAR
	.align		4
.L_15:
        /*0058*/ 	.byte	0x04, 0x36
        /*005a*/ 	.short	(.L_17 - .L_16)
.L_16:
        /*005c*/ 	.word	0x00000008
.L_17:


//--------------------- .nv.callgraph             --------------------------
	.section	.nv.callgraph,"",@"SHT_CUDA_CALLGRAPH"
	.align	4
	.sectionentsize	8
	.align		4
        /*0000*/ 	.word	0x00000000
	.align		4
        /*0004*/ 	.word	0xffffffff
	.align		4
        /*0008*/ 	.word	0x00000000
	.align		4
        /*000c*/ 	.word	0xfffffffe
	.align		4
        /*0010*/ 	.word	0x00000000
	.align		4
        /*0014*/ 	.word	0xfffffffd
	.align		4
        /*0018*/ 	.word	0x00000000
	.align		4
        /*001c*/ 	.word	0xfffffffc


//--------------------- .text._Z10reduce_sumPfS_  --------------------------
	.section	.text._Z10reduce_sumPfS_,"ax",@progbits
	.align	128
        .global         _Z10reduce_sumPfS_
        .type           _Z10reduce_sumPfS_,@function
        .size           _Z10reduce_sumPfS_,(.L_x_3 - _Z10reduce_sumPfS_)
        .other          _Z10reduce_sumPfS_,@"STO_CUDA_ENTRY STV_DEFAULT"
_Z10reduce_sumPfS_:
.text._Z10reduce_sumPfS_:
[----:B------:R-:W-:Y:S01]  /*0000*/  LDC R1, c[0x0][0x37c] ;  /* 0x0000df00ff017b82 */ /* 0x000fe20000000800 */
[----:B------:R-:W0:Y:S07]  /*0010*/  S2R R7, SR_TID.X ;  /* 0x0000000000077919 */ /* 0x000e2e0000002100 */
[----:B------:R-:W0:Y:S01]  /*0020*/  LDC.64 R2, c[0x0][0x380] ;  /* 0x0000e000ff027b82 */ /* 0x000e220000000a00 */
[----:B------:R-:W1:Y:S01]  /*0030*/  LDCU.64 UR6, c[0x0][0x358] ;  /* 0x00006b00ff0677ac */ /* 0x000e620008000a00 */
[----:B0-----:R-:W-:-:S06]  /*0040*/  IMAD.WIDE.U32 R2, R7, 0x4, R2 ;  /* 0x0000000407027825 */ /* 0x001fcc00078e0002 */
[----:B-1----:R-:W2:Y:S01]  /*0050*/  LDG.E R2, desc[UR6][R2.64] ;  /* 0x0000000602027981 */ /* 0x002ea2000c1e1900 */
[----:B------:R-:W0:Y:S01]  /*0060*/  S2UR UR5, SR_CgaCtaId ;  /* 0x00000000000579c3 */ /* 0x000e220000008800 */
[----:B------:R-:W-:Y:S01]  /*0070*/  UMOV UR4, 0x400 ;  /* 0x0000040000047882 */ /* 0x000fe20000000000 */
[----:B------:R-:W1:Y:S01]  /*0080*/  LDCU UR8, c[0x0][0x360] ;  /* 0x00006c00ff0877ac */ /* 0x000e620008000800 */
[----:B------:R-:W-:Y:S01]  /*0090*/  ISETP.NE.AND P0, PT, R7, RZ, PT ;  /* 0x000000ff0700720c */ /* 0x000fe20003f05270 */
[----:B-1----:R-:W-:Y:S02]  /*00a0*/  UISETP.GE.U32.AND UP0, UPT, UR8, 0x2, UPT ;  /* 0x000000020800788c */ /* 0x002fe4000bf06070 */
[----:B0-----:R-:W-:-:S06]  /*00b0*/  ULEA UR4, UR5, UR4, 0x18 ;  /* 0x0000000405047291 */ /* 0x001fcc000f8ec0ff */
[----:B------:R-:W-:-:S05]  /*00c0*/  LEA R5, R7, UR4, 0x2 ;  /* 0x0000000407057c11 */ /* 0x000fca000f8e10ff */
[----:B--2---:R0:W-:Y:S01]  /*00d0*/  STS [R5], R2 ;  /* 0x0000000205007388 */ /* 0x0041e20000000800 */
[----:B------:R-:W-:Y:S06]  /*00e0*/  BAR.SYNC.DEFER_BLOCKING 0x0 ;  /* 0x0000000000007b1d */ /* 0x000fec0000010000 */
[----:B------:R-:W-:Y:S05]  /*00f0*/  BRA.U !UP0, `(.L_x_0) ;  /* 0x0000000108307547 */ /* 0x000fea000b800000 */
[----:B------:R-:W-:-:S07]  /*0100*/  IMAD.U32 R0, RZ, RZ, UR8 ;  /* 0x00000008ff007e24 */ /* 0x000fce000f8e00ff */
.L_x_1:
[----:B------:R-:W-:-:S04]  /*0110*/  SHF.R.U32.HI R6, RZ, 0x1, R0 ;  /* 0x00000001ff067819 */ /* 0x000fc80000011600 */
[----:B------:R-:W-:-:S13]  /*0120*/  ISETP.GE.U32.AND P1, PT, R7, R6, PT ;  /* 0x000000060700720c */ /* 0x000fda0003f26070 */
[----:B0-----:R-:W-:Y:S01]  /*0130*/  @!P1 IMAD R2, R6, 0x4, R5 ;  /* 0x0000000406029824 */ /* 0x001fe200078e0205 */
[----:B------:R-:W-:Y:S05]  /*0140*/  @!P1 LDS R3, [R5] ;  /* 0x0000000005039984 */ /* 0x000fea0000000800 */
[----:B------:R-:W0:Y:S02]  /*0150*/  @!P1 LDS R2, [R2] ;  /* 0x0000000002029984 */ /* 0x000e240000000800 */
[----:B0-----:R-:W-:-:S05]  /*0160*/  @!P1 FADD R4, R2, R3 ;  /* 0x0000000302049221 */ /* 0x001fca0000000000 */
[----:B------:R1:W-:Y:S01]  /*0170*/  @!P1 STS [R5], R4 ;  /* 0x0000000405009388 */ /* 0x0003e20000000800 */
[----:B------:R-:W-:Y:S01]  /*0180*/  BAR.SYNC.DEFER_BLOCKING 0x0 ;  /* 0x0000000000007b1d */ /* 0x000fe20000010000 */
[----:B------:R-:W-:Y:S01]  /*0190*/  ISETP.GT.U32.AND P1, PT, R0, 0x3, PT ;  /* 0x000000030000780c */ /* 0x000fe20003f24070 */
[----:B------:R-:W-:-:S12]  /*01a0*/  IMAD.MOV.U32 R0, RZ, RZ, R6 ;  /* 0x000000ffff007224 */ /* 0x000fd800078e0006 */
[----:B-1----:R-:W-:Y:S05]  /*01b0*/  @P1 BRA `(.L_x_1) ;  /* 0xfffffffc00d41947 */ /* 0x002fea000383ffff */
.L_x_0:
[----:B------:R-:W-:Y:S05]  /*01c0*/  @P0 EXIT ;  /* 0x000000000000094d */ /* 0x000fea0003800000 */
[----:B------:R-:W1:Y:S01]  /*01d0*/  S2UR UR5, SR_CgaCtaId ;  /* 0x00000000000579c3 */ /* 0x000e620000008800 */
[----:B------:R-:W-:-:S07]  /*01e0*/  UMOV UR4, 0x400 ;  /* 0x0000040000047882 */ /* 0x000fce0000000000 */
[----:B0-----:R-:W0:Y:S01]  /*01f0*/  LDC.64 R2, c[0x0][0x388] ;  /* 0x0000e200ff027b82 */ /* 0x001e220000000a00 */
[----:B-1----:R-:W-:-:S09]  /*0200*/  ULEA UR4, UR5, UR4, 0x18 ;  /* 0x0000000405047291 */ /* 0x002fd2000f8ec0ff */
[----:B------:R-:W0:Y:S04]  /*0210*/  LDS R5, [UR4] ;  /* 0x00000004ff057984 */ /* 0x000e280008000800 */
[----:B0-----:R-:W-:Y:S01]  /*0220*/  STG.E desc[UR6][R2.64], R5 ;  /* 0x0000000502007986 */ /* 0x001fe2000c101906 */
[----:B------:R-:W-:Y:S05]  /*0230*/  EXIT ;  /* 0x000000000000794d */ /* 0x000fea0003800000 */
.L_x_2:
[----:B------:R-:W-:-:S00]  /*0240*/  BRA `(.L_x_2) ;  /* 0xfffffffc00fc7947 */ /* 0x000fc0000383ffff */
[----:B------:R-:W-:-:S00]  /*0250*/  NOP ;  /* 0x0000000000007918 */ /* 0x000fc00000000000 */
        /* <DEDUP_REMOVED lines=10> */
.L_x_3:


//--------------------- .nv.shared._Z10reduce_sumPfS_ --------------------------
	.section	.nv.shared._Z10reduce_sumPfS_,"aw",@nobits
	.sectionflags	@""
	.align	16
	.zero		1024


//--------------------- .nv.shared.reserved.0     --------------------------
	.section	.nv.shared.reserved.0,"aw",@nobits
	.weak		__nv_reservedSMEM_offset_0_alias
	.size		__nv_reservedSMEM_offset_0_alias, 0, 64
	.other		__nv_reservedSMEM_offset_0_alias,@"STO_CUDA_RESERVED_SHARED STV_DEFAULT"
__nv_reservedSMEM_offset_0_alias:
	.zero		0
	.zero		64


//--------------------- .nv.constant0._Z10reduce_sumPfS_ --------------------------
	.section	.nv.constant0._Z10reduce_sumPfS_,"a",@progbits
	.sectionflags	@""
	.align	4
.nv.constant0._Z10reduce_sumPfS_:
	.zero		912


//--------------------- SYMBOLS --------------------------

	.type		.nv.reservedSmem.offset0,@object
	.size		.nv.reservedSmem.offset0,0x4
	.type		.nv.reservedSmem.cap,@object
	.size		.nv.reservedSmem.cap,0x4
